	.headerflags	@"EF_CUDA_TEXMODE_UNIFIED EF_CUDA_64BIT_ADDRESS EF_CUDA_ACCELERATORS EF_CUDA_SM90 EF_CUDA_VIRTUAL_SM(EF_CUDA_SM90)"
	.elftype	@"ET_EXEC"


//--------------------- .nv.info                  --------------------------
	.section	.nv.info,"",@"SHT_CUDA_INFO"
	.align	4


	//----- nvinfo : EIATTR_REGCOUNT
	.align		4
        /*0000*/ 	.byte	0x04, 0x2f
        /*0002*/ 	.short	(.L_3 - .L_2)
	.align		4
.L_2:
        /*0004*/ 	.word	index@(triton_poi_fused__native_batch_norm_legit_no_training_add_12)
        /*0008*/ 	.word	0x00000020


	//----- nvinfo : EIATTR_MIN_STACK_SIZE
	.align		4
.L_3:
        /*000c*/ 	.byte	0x04, 0x12
        /*000e*/ 	.short	(.L_5 - .L_4)
	.align		4
.L_4:
        /*0010*/ 	.word	index@(triton_poi_fused__native_batch_norm_legit_no_training_add_12)
        /*0014*/ 	.word	0x00000000


	//----- nvinfo : EIATTR_FRAME_SIZE
	.align		4
.L_5:
        /*0018*/ 	.byte	0x04, 0x11
        /*001a*/ 	.short	(.L_7 - .L_6)
	.align		4
.L_6:
        /*001c*/ 	.word	index@(triton_poi_fused__native_batch_norm_legit_no_training_add_12)
        /*0020*/ 	.word	0x00000000


	//----- nvinfo : EIATTR_MIN_STACK_SIZE
	.align		4
.L_7:
        /*0024*/ 	.byte	0x04, 0x12
        /*0026*/ 	.short	(.L_9 - .L_8)
	.align		4
.L_8:
        /*0028*/ 	.word	index@(triton_poi_fused__native_batch_norm_legit_no_training_add_12)
        /*002c*/ 	.word	0x00000000
.L_9:


//--------------------- .nv.info.triton_poi_fused__native_batch_norm_legit_no_training_add_12 --------------------------
	.section	.nv.info.triton_poi_fused__native_batch_norm_legit_no_training_add_12,"",@"SHT_CUDA_INFO"
	.sectionflags	@""
	.align	4


	//----- nvinfo : EIATTR_CUDA_API_VERSION
	.align		4
        /*0000*/ 	.byte	0x04, 0x37
        /*0002*/ 	.short	(.L_11 - .L_10)
.L_10:
        /*0004*/ 	.word	0x0000007c


	//----- nvinfo : EIATTR_KPARAM_INFO
	.align		4
.L_11:
        /*0008*/ 	.byte	0x04, 0x17
        /*000a*/ 	.short	(.L_13 - .L_12)
.L_12:
        /*000c*/ 	.word	0x00000000
        /*0010*/ 	.short	0x0007
        /*0012*/ 	.short	0x0038
        /*0014*/ 	.byte	0x00, 0xf0, 0x11, 0x00


	//----- nvinfo : EIATTR_KPARAM_INFO
	.align		4
.L_13:
        /*0018*/ 	.byte	0x04, 0x17
        /*001a*/ 	.short	(.L_15 - .L_14)
.L_14:
        /*001c*/ 	.word	0x00000000
        /*0020*/ 	.short	0x0006
        /*0022*/ 	.short	0x0030
        /*0024*/ 	.byte	0x00, 0xf4, 0x21, 0x00


	//----- nvinfo : EIATTR_KPARAM_INFO
	.align		4
.L_15:
        /*0028*/ 	.byte	0x04, 0x17
        /*002a*/ 	.short	(.L_17 - .L_16)
.L_16:
        /*002c*/ 	.word	0x00000000
        /*0030*/ 	.short	0x0005
        /*0032*/ 	.short	0x0028
        /*0034*/ 	.byte	0x00, 0xf4, 0x21, 0x00


	//----- nvinfo : EIATTR_KPARAM_INFO
	.align		4
.L_17:
        /*0038*/ 	.byte	0x04, 0x17
        /*003a*/ 	.short	(.L_19 - .L_18)
.L_18:
        /*003c*/ 	.word	0x00000000
        /*0040*/ 	.short	0x0004
        /*0042*/ 	.short	0x0020
        /*0044*/ 	.byte	0x00, 0xf4, 0x21, 0x00


	//----- nvinfo : EIATTR_KPARAM_INFO
	.align		4
.L_19:
        /*0048*/ 	.byte	0x04, 0x17
        /*004a*/ 	.short	(.L_21 - .L_20)
.L_20:
        /*004c*/ 	.word	0x00000000
        /*0050*/ 	.short	0x0003
        /*0052*/ 	.short	0x0018
        /*0054*/ 	.byte	0x00, 0xf4, 0x21, 0x00


	//----- nvinfo : EIATTR_KPARAM_INFO
	.align		4
.L_21:
        /*0058*/ 	.byte	0x04, 0x17
        /*005a*/ 	.short	(.L_23 - .L_22)
.L_22:
        /*005c*/ 	.word	0x00000000
        /*0060*/ 	.short	0x0002
        /*0062*/ 	.short	0x0010
        /*0064*/ 	.byte	0x00, 0xf4, 0x21, 0x00


	//----- nvinfo : EIATTR_KPARAM_INFO
	.align		4
.L_23:
        /*0068*/ 	.byte	0x04, 0x17
        /*006a*/ 	.short	(.L_25 - .L_24)
.L_24:
        /*006c*/ 	.word	0x00000000
        /*0070*/ 	.short	0x0001
        /*0072*/ 	.short	0x0008
        /*0074*/ 	.byte	0x00, 0xf4, 0x21, 0x00


	//----- nvinfo : EIATTR_KPARAM_INFO
	.align		4
.L_25:
        /*0078*/ 	.byte	0x04, 0x17
        /*007a*/ 	.short	(.L_27 - .L_26)
.L_26:
        /*007c*/ 	.word	0x00000000
        /*0080*/ 	.short	0x0000
        /*0082*/ 	.short	0x0000
        /*0084*/ 	.byte	0x00, 0xf4, 0x21, 0x00


	//----- nvinfo : EIATTR_SPARSE_MMA_MASK
	.align		4
.L_27:
        /*0088*/ 	.byte	0x03, 0x50
        /*008a*/ 	.short	0x0000


	//----- nvinfo : EIATTR_MAXREG_COUNT
	.align		4
        /*008c*/ 	.byte	0x03, 0x1b
        /*008e*/ 	.short	0x00ff


	//----- nvinfo : EIATTR_EXIT_INSTR_OFFSETS
	.align		4
        /*0090*/ 	.byte	0x04, 0x1c
        /*0092*/ 	.short	(.L_29 - .L_28)


	//   ....[0]....
.L_28:
        /*0094*/ 	.word	0x00000690


	//----- nvinfo : EIATTR_REQNTID
	.align		4
.L_29:
        /*0098*/ 	.byte	0x04, 0x10
        /*009a*/ 	.short	(.L_31 - .L_30)
.L_30:
        /*009c*/ 	.word	0x00000080
        /*00a0*/ 	.word	0x00000001
        /*00a4*/ 	.word	0x00000001


	//----- nvinfo : EIATTR_CBANK_PARAM_SIZE
	.align		4
.L_31:
        /*00a8*/ 	.byte	0x03, 0x19
        /*00aa*/ 	.short	0x003c


	//----- nvinfo : EIATTR_PARAM_CBANK
	.align		4
        /*00ac*/ 	.byte	0x04, 0x0a
        /*00ae*/ 	.short	(.L_33 - .L_32)
	.align		4
.L_32:
        /*00b0*/ 	.word	index@(.nv.constant0.triton_poi_fused__native_batch_norm_legit_no_training_add_12)
        /*00b4*/ 	.short	0x0210
        /*00b6*/ 	.short	0x003c


	//----- nvinfo : EIATTR_SW_WAR
	.align		4
.L_33:
        /*00b8*/ 	.byte	0x04, 0x36
        /*00ba*/ 	.short	(.L_35 - .L_34)
.L_34:
        /*00bc*/ 	.word	0x00000008
.L_35:


//--------------------- .nv.callgraph             --------------------------
	.section	.nv.callgraph,"",@"SHT_CUDA_CALLGRAPH"
	.align	4
	.sectionentsize	8
	.align		4
        /*0000*/ 	.word	0x00000000
	.align		4
        /*0004*/ 	.word	0xffffffff
	.align		4
        /*0008*/ 	.word	0x00000000
	.align		4
        /*000c*/ 	.word	0xfffffffe
	.align		4
        /*0010*/ 	.word	0x00000000
	.align		4
        /*0014*/ 	.word	0xfffffffd
	.align		4
        /*0018*/ 	.word	0x00000000
	.align		4
        /*001c*/ 	.word	0xfffffffc


//--------------------- .nv.constant4             --------------------------
	.section	.nv.constant4,"a",@progbits
	.align	8
	.align		8
.nv.constant4:
        /*0000*/ 	.dword	_$_str
	.align		8
        /*0008*/ 	.dword	_$_str_$_2


//--------------------- .text.triton_poi_fused__native_batch_norm_legit_no_training_add_12 --------------------------
	.section	.text.triton_poi_fused__native_batch_norm_legit_no_training_add_12,"ax",@progbits
	.align	128
        .global         triton_poi_fused__native_batch_norm_legit_no_training_add_12
        .type           triton_poi_fused__native_batch_norm_legit_no_training_add_12,@function
        .size           triton_poi_fused__native_batch_norm_legit_no_training_add_12,(.L_x_1 - triton_poi_fused__native_batch_norm_legit_no_training_add_12)
        .other          triton_poi_fused__native_batch_norm_legit_no_training_add_12,@"STO_CUDA_ENTRY STV_DEFAULT"
triton_poi_fused__native_batch_norm_legit_no_training_add_12:
.text.triton_poi_fused__native_batch_norm_legit_no_training_add_12:
[----:B------:R-:W-:Y:S01]  /*0000*/  LDC R1, c[0x0][0x28] ;  /* 0x00000a00ff017b82 */ /* 0x000fe20000000800 */
[----:B------:R-:W1:Y:S07]  /*0010*/  S2R R0, SR_TID.X ;  /* 0x0000000000007919 */ /* 0x000e6e0000002100 */
[----:B------:R-:W2:Y:S01]  /*0020*/  LDC.64 R2, c[0x0][0x220] ;  /* 0x00008800ff027b82 */ /* 0x000ea20000000a00 */
[----:B------:R-:W-:Y:S01]  /*0030*/  ULDC.64 UR4, c[0x0][0x208] ;  /* 0x0000820000047ab9 */ /* 0x000fe20000000a00 */
[----:B------:R-:W3:Y:S06]  /*0040*/  S2R R21, SR_CTAID.X ;  /* 0x0000000000157919 */ /* 0x000eec0000002500 */
[----:B------:R-:W4:Y:S08]  /*0050*/  LDC.64 R10, c[0x0][0x218] ;  /* 0x00008600ff0a7b82 */ /* 0x000f300000000a00 */
[----:B------:R-:W5:Y:S08]  /*0060*/  LDC.64 R8, c[0x0][0x210] ;  /* 0x00008400ff087b82 */ /* 0x000f700000000a00 */
[----:B------:R-:W4:Y:S01]  /*0070*/  LDC.64 R28, c[0x0][0x228] ;  /* 0x00008a00ff1c7b82 */ /* 0x000f220000000a00 */
[----:B-1----:R-:W-:-:S07]  /*0080*/  SHF.L.U32 R0, R0, 0x2, RZ ;  /* 0x0000000200007819 */ /* 0x002fce00000006ff */
[----:B------:R-:W1:Y:S01]  /*0090*/  LDC.64 R26, c[0x0][0x230] ;  /* 0x00008c00ff1a7b82 */ /* 0x000e620000000a00 */
[----:B------:R-:W-:-:S04]  /*00a0*/  LOP3.LUT R0, R0, 0x1fc, RZ, 0xc0, !PT ;  /* 0x000001fc00007812 */ /* 0x000fc800078ec0ff */
[----:B---3--:R-:W-:-:S05]  /*00b0*/  LEA R21, R21, R0, 0xa ;  /* 0x0000000015157211 */ /* 0x008fca00078e50ff */
[----:B------:R-:W-:-:S05]  /*00c0*/  IMAD.HI R0, R21, 0x38e38e39, RZ ;  /* 0x38e38e3915007827 */ /* 0x000fca00078e02ff */
[----:B------:R-:W-:-:S04]  /*00d0*/  SHF.R.U32.HI R5, RZ, 0x1f, R0 ;  /* 0x0000001fff057819 */ /* 0x000fc80000011600 */
[----:B------:R-:W-:-:S04]  /*00e0*/  LEA.HI.SX32 R5, R0, R5, 0x19 ;  /* 0x0000000500057211 */ /* 0x000fc800078fcaff */
[----:B------:R-:W-:-:S04]  /*00f0*/  LEA.HI R0, R5, R5, RZ, 0x5 ;  /* 0x0000000505007211 */ /* 0x000fc800078f28ff */
[----:B------:R-:W-:-:S04]  /*0100*/  LOP3.LUT R0, R0, 0xffffffe0, RZ, 0xc0, !PT ;  /* 0xffffffe000007812 */ /* 0x000fc800078ec0ff */
[----:B------:R-:W-:-:S05]  /*0110*/  IADD3 R15, R5, -R0, RZ ;  /* 0x80000000050f7210 */ /* 0x000fca0007ffe0ff */
[----:B--2---:R-:W-:-:S06]  /*0120*/  IMAD.WIDE R4, R15, 0x4, R2 ;  /* 0x000000040f047825 */ /* 0x004fcc00078e0202 */
[----:B------:R-:W2:Y:S01]  /*0130*/  LDG.E.EL R4, desc[UR4][R4.64] ;  /* 0x0000000404047981 */ /* 0x000ea2000c2e1900 */
[----:B------:R-:W-:-:S05]  /*0140*/  IADD3 R0, R21, 0x200, RZ ;  /* 0x0000020015007810 */ /* 0x000fca0007ffe0ff */
[----:B------:R-:W-:-:S05]  /*0150*/  IMAD.HI R0, R0, 0x38e38e39, RZ ;  /* 0x38e38e3900007827 */ /* 0x000fca00078e02ff */
[----:B------:R-:W-:-:S04]  /*0160*/  SHF.R.U32.HI R7, RZ, 0x1f, R0 ;  /* 0x0000001fff077819 */ /* 0x000fc80000011600 */
[----:B------:R-:W-:-:S04]  /*0170*/  LEA.HI.SX32 R7, R0, R7, 0x19 ;  /* 0x0000000700077211 */ /* 0x000fc800078fcaff */
[----:B------:R-:W-:-:S04]  /*0180*/  LEA.HI R0, R7, R7, RZ, 0x5 ;  /* 0x0000000707007211 */ /* 0x000fc800078f28ff */
[----:B------:R-:W-:-:S04]  /*0190*/  LOP3.LUT R0, R0, 0xffffffe0, RZ, 0xc0, !PT ;  /* 0xffffffe000007812 */ /* 0x000fc800078ec0ff */
[----:B------:R-:W-:-:S05]  /*01a0*/  IADD3 R13, R7, -R0, RZ ;  /* 0x80000000070d7210 */ /* 0x000fca0007ffe0ff */
[----:B------:R-:W-:-:S05]  /*01b0*/  IMAD.WIDE R2, R13, 0x4, R2 ;  /* 0x000000040d027825 */ /* 0x000fca00078e0202 */
[----:B------:R3:W2:Y:S01]  /*01c0*/  LDG.E.EL R20, desc[UR4][R2.64] ;  /* 0x0000000402147981 */ /* 0x0006a2000c2e1900 */
[----:B----4-:R-:W-:-:S04]  /*01d0*/  IMAD.WIDE R24, R15, 0x4, R10 ;  /* 0x000000040f187825 */ /* 0x010fc800078e020a */
[----:B-----5:R-:W-:Y:S01]  /*01e0*/  IMAD.WIDE R8, R21, 0x4, R8 ;  /* 0x0000000415087825 */ /* 0x020fe200078e0208 */
[----:B------:R4:W5:Y:S03]  /*01f0*/  LDG.E.EL R0, desc[UR4][R24.64] ;  /* 0x0000000418007981 */ /* 0x000966000c2e1900 */
[C---:B0-----:R-:W-:Y:S01]  /*0200*/  IMAD.WIDE R18, R15.reuse, 0x4, R28 ;  /* 0x000000040f127825 */ /* 0x041fe200078e021c */
[----:B---3--:R-:W0:Y:S03]  /*0210*/  LDC.64 R2, c[0x0][0x238] ;  /* 0x00008e00ff027b82 */ /* 0x008e260000000a00 */
[----:B-1----:R-:W-:Y:S01]  /*0220*/  IMAD.WIDE R14, R15, 0x4, R26 ;  /* 0x000000040f0e7825 */ /* 0x002fe200078e021a */
[----:B------:R-:W3:Y:S04]  /*0230*/  LDG.E.EL R22, desc[UR4][R18.64] ;  /* 0x0000000412167981 */ /* 0x000ee8000c2e1900 */
[----:B------:R1:W3:Y:S01]  /*0240*/  LDG.E.EL R23, desc[UR4][R14.64] ;  /* 0x000000040e177981 */ /* 0x0002e2000c2e1900 */
[----:B----4-:R-:W-:Y:S01]  /*0250*/  HFMA2.MMA R25, -RZ, RZ, 1.625, 0 ;  /* 0x3e800000ff197435 */ /* 0x010fe200000001ff */
[----:B------:R-:W-:-:S04]  /*0260*/  IMAD.WIDE R28, R13, 0x4, R28 ;  /* 0x000000040d1c7825 */ /* 0x000fc800078e021c */
[C---:B------:R-:W-:Y:S02]  /*0270*/  IMAD.WIDE R26, R13.reuse, 0x4, R26 ;  /* 0x000000040d1a7825 */ /* 0x040fe400078e021a */
[----:B------:R-:W4:Y:S02]  /*0280*/  LDG.E.EL R28, desc[UR4][R28.64] ;  /* 0x000000041c1c7981 */ /* 0x000f24000c2e1900 */
[----:B-1----:R-:W-:Y:S02]  /*0290*/  IMAD.WIDE R14, R13, 0x4, R10 ;  /* 0x000000040d0e7825 */ /* 0x002fe400078e020a */
[----:B------:R1:W4:Y:S04]  /*02a0*/  LDG.E.EL R27, desc[UR4][R26.64] ;  /* 0x000000041a1b7981 */ /* 0x000328000c2e1900 */
[----:B------:R-:W3:Y:S01]  /*02b0*/  LDG.E.EL R24, desc[UR4][R14.64] ;  /* 0x000000040e187981 */ /* 0x000ee2000c2e1900 */
[----:B0-----:R-:W-:-:S05]  /*02c0*/  IMAD.WIDE R2, R21, 0x4, R2 ;  /* 0x0000000415027825 */ /* 0x001fca00078e0202 */
[----:B------:R-:W3:Y:S01]  /*02d0*/  LDG.E.128 R12, desc[UR4][R2.64] ;  /* 0x00000004020c7981 */ /* 0x000ee2000c1e1d00 */
[----:B--2---:R-:W-:-:S03]  /*02e0*/  FADD R16, R4, 9.9999997473787516356e-06 ;  /* 0x3727c5ac04107421 */ /* 0x004fc60000000000 */
[----:B------:R-:W5:Y:S03]  /*02f0*/  LDG.E.128 R4, desc[UR4][R8.64] ;  /* 0x0000000408047981 */ /* 0x000f66000c1e1d00 */
[----:B------:R-:W0:Y:S01]  /*0300*/  MUFU.SQRT R16, R16 ;  /* 0x0000001000107308 */ /* 0x000e220000002000 */
[----:B------:R-:W2:Y:S01]  /*0310*/  LDG.E.128 R8, desc[UR4][R8.64+0x800] ;  /* 0x0008000408087981 */ /* 0x000ea2000c1e1d00 */
[C---:B0-----:R-:W-:Y:S02]  /*0320*/  FSETP.GT.AND P0, PT, R16.reuse, 8.50705917302346158658e+37, PT ;  /* 0x7e8000001000780b */ /* 0x041fe40003f04000 */
[----:B------:R-:W-:-:S11]  /*0330*/  FSETP.GEU.AND P1, PT, R16, 1.175494350822287508e-38, PT ;  /* 0x008000001000780b */ /* 0x000fd60003f2e000 */
[----:B------:R-:W-:-:S04]  /*0340*/  @P0 FMUL R16, R16, 0.25 ;  /* 0x3e80000010100820 */ /* 0x000fc80000400000 */
[----:B------:R-:W-:Y:S01]  /*0350*/  @!P1 FMUL R16, R16, 16777216 ;  /* 0x4b80000010109820 */ /* 0x000fe20000400000 */
[----:B------:R-:W-:-:S05]  /*0360*/  FSEL R17, R25, 1, P0 ;  /* 0x3f80000019117808 */ /* 0x000fca0000000000 */
[----:B------:R-:W1:Y:S01]  /*0370*/  MUFU.RCP R16, R16 ;  /* 0x0000001000107308 */ /* 0x000e620000001000 */
[----:B------:R-:W-:-:S04]  /*0380*/  @!P1 FMUL R17, R17, 16777216 ;  /* 0x4b80000011119820 */ /* 0x000fc80000400000 */
[----:B-1----:R-:W-:Y:S02]  /*0390*/  FMUL R26, R16, R17 ;  /* 0x00000011101a7220 */ /* 0x002fe40000400000 */
[----:B------:R0:W4:Y:S01]  /*03a0*/  LDG.E.128 R16, desc[UR4][R2.64+0x800] ;  /* 0x0008000402107981 */ /* 0x000122000c1e1d00 */
[----:B------:R-:W-:-:S04]  /*03b0*/  FADD R29, R20, 9.9999997473787516356e-06 ;  /* 0x3727c5ac141d7421 */ /* 0x000fc80000000000 */
[----:B------:R-:W1:Y:S02]  /*03c0*/  MUFU.SQRT R20, R29 ;  /* 0x0000001d00147308 */ /* 0x000e640000002000 */
[C---:B-1----:R-:W-:Y:S02]  /*03d0*/  FSETP.GT.AND P0, PT, R20.reuse, 8.50705917302346158658e+37, PT ;  /* 0x7e8000001400780b */ /* 0x042fe40003f04000 */
[----:B------:R-:W-:-:S11]  /*03e0*/  FSETP.GEU.AND P1, PT, R20, 1.175494350822287508e-38, PT ;  /* 0x008000001400780b */ /* 0x000fd60003f2e000 */
[----:B------:R-:W-:-:S04]  /*03f0*/  @P0 FMUL R20, R20, 0.25 ;  /* 0x3e80000014140820 */ /* 0x000fc80000400000 */
[----:B------:R-:W-:Y:S01]  /*0400*/  @!P1 FMUL R20, R20, 16777216 ;  /* 0x4b80000014149820 */ /* 0x000fe20000400000 */
[----:B------:R-:W-:-:S05]  /*0410*/  FSEL R25, R25, 1, P0 ;  /* 0x3f80000019197808 */ /* 0x000fca0000000000 */
[----:B------:R-:W-:Y:S01]  /*0420*/  @!P1 FMUL R25, R25, 16777216 ;  /* 0x4b80000019199820 */ /* 0x000fe20000400000 */
[--C-:B-----5:R-:W-:Y:S01]  /*0430*/  FADD R29, R4, -R0.reuse ;  /* 0x80000000041d7221 */ /* 0x120fe20000000000 */
[--C-:B0-----:R-:W-:Y:S01]  /*0440*/  FADD R3, R5, -R0.reuse ;  /* 0x8000000005037221 */ /* 0x101fe20000000000 */
[--C-:B------:R-:W-:Y:S01]  /*0450*/  FADD R5, R6, -R0.reuse ;  /* 0x8000000006057221 */ /* 0x100fe20000000000 */
[----:B------:R-:W-:Y:S01]  /*0460*/  FADD R7, R7, -R0 ;  /* 0x8000000007077221 */ /* 0x000fe20000000000 */
[-C--:B------:R-:W-:Y:S01]  /*0470*/  FMUL R0, R29, R26.reuse ;  /* 0x0000001a1d007220 */ /* 0x080fe20000400000 */
[-C--:B------:R-:W-:Y:S01]  /*0480*/  FMUL R2, R3, R26.reuse ;  /* 0x0000001a03027220 */ /* 0x080fe20000400000 */
[----:B------:R-:W0:Y:S01]  /*0490*/  MUFU.RCP R4, R20 ;  /* 0x0000001400047308 */ /* 0x000e220000001000 */
[-C--:B------:R-:W-:Y:S01]  /*04a0*/  FMUL R6, R5, R26.reuse ;  /* 0x0000001a05067220 */ /* 0x080fe20000400000 */
[----:B------:R-:W-:Y:S01]  /*04b0*/  FMUL R26, R7, R26 ;  /* 0x0000001a071a7220 */ /* 0x000fe20000400000 */
[C-C-:B---3--:R-:W-:Y:S01]  /*04c0*/  FFMA R7, R22.reuse, R0, R23.reuse ;  /* 0x0000000016077223 */ /* 0x148fe20000000017 */
[----:B------:R-:W-:-:S02]  /*04d0*/  FFMA R0, R22, R2, R23 ;  /* 0x0000000216007223 */ /* 0x000fc40000000017 */
[----:B------:R-:W1:Y:S01]  /*04e0*/  LDC.64 R2, c[0x0][0x240] ;  /* 0x00009000ff027b82 */ /* 0x000e620000000a00 */
[C-C-:B------:R-:W-:Y:S01]  /*04f0*/  FFMA R5, R22.reuse, R6, R23.reuse ;  /* 0x0000000616057223 */ /* 0x140fe20000000017 */
[----:B------:R-:W-:Y:S01]  /*0500*/  FFMA R22, R22, R26, R23 ;  /* 0x0000001a16167223 */ /* 0x000fe20000000017 */
[--C-:B--2---:R-:W-:Y:S01]  /*0510*/  FADD R23, R9, -R24.reuse ;  /* 0x8000001809177221 */ /* 0x104fe20000000000 */
[--C-:B------:R-:W-:Y:S01]  /*0520*/  FADD R9, R10, -R24.reuse ;  /* 0x800000180a097221 */ /* 0x100fe20000000000 */
[--C-:B------:R-:W-:Y:S01]  /*0530*/  FADD R11, R11, -R24.reuse ;  /* 0x800000180b0b7221 */ /* 0x100fe20000000000 */
[----:B0-----:R-:W-:Y:S01]  /*0540*/  FMUL R4, R4, R25 ;  /* 0x0000001904047220 */ /* 0x001fe20000400000 */
[----:B------:R-:W-:-:S03]  /*0550*/  FADD R25, R8, -R24 ;  /* 0x8000001808197221 */ /* 0x000fc60000000000 */
[-C--:B------:R-:W-:Y:S01]  /*0560*/  FMUL R6, R23, R4.reuse ;  /* 0x0000000417067220 */ /* 0x080fe20000400000 */
[-C--:B------:R-:W-:Y:S01]  /*0570*/  FMUL R25, R25, R4.reuse ;  /* 0x0000000419197220 */ /* 0x080fe20000400000 */
[-C--:B------:R-:W-:Y:S01]  /*0580*/  FMUL R8, R9, R4.reuse ;  /* 0x0000000409087220 */ /* 0x080fe20000400000 */
[----:B------:R-:W-:Y:S01]  /*0590*/  FMUL R10, R11, R4 ;  /* 0x000000040b0a7220 */ /* 0x000fe20000400000 */
[C-C-:B----4-:R-:W-:Y:S01]  /*05a0*/  FFMA R4, R28.reuse, R6, R27.reuse ;  /* 0x000000061c047223 */ /* 0x150fe2000000001b */
[C-C-:B------:R-:W-:Y:S01]  /*05b0*/  FFMA R9, R28.reuse, R25, R27.reuse ;  /* 0x000000191c097223 */ /* 0x140fe2000000001b */
[C-C-:B------:R-:W-:Y:S01]  /*05c0*/  FFMA R11, R28.reuse, R8, R27.reuse ;  /* 0x000000081c0b7223 */ /* 0x140fe2000000001b */
[----:B------:R-:W-:Y:S01]  /*05d0*/  FFMA R10, R28, R10, R27 ;  /* 0x0000000a1c0a7223 */ /* 0x000fe2000000001b */
[----:B------:R-:W-:Y:S01]  /*05e0*/  FADD R12, R12, R7 ;  /* 0x000000070c0c7221 */ /* 0x000fe20000000000 */
[----:B------:R-:W-:Y:S01]  /*05f0*/  FADD R13, R13, R0 ;  /* 0x000000000d0d7221 */ /* 0x000fe20000000000 */
[----:B------:R-:W-:Y:S01]  /*0600*/  FADD R14, R14, R5 ;  /* 0x000000050e0e7221 */ /* 0x000fe20000000000 */
[----:B------:R-:W-:Y:S01]  /*0610*/  FADD R15, R15, R22 ;  /* 0x000000160f0f7221 */ /* 0x000fe20000000000 */
[----:B-1----:R-:W-:-:S05]  /*0620*/  IMAD.WIDE R2, R21, 0x4, R2 ;  /* 0x0000000415027825 */ /* 0x002fca00078e0202 */
[----:B------:R-:W-:Y:S01]  /*0630*/  STG.E.128 desc[UR4][R2.64], R12 ;  /* 0x0000000c02007986 */ /* 0x000fe2000c101d04 */
[----:B------:R-:W-:Y:S01]  /*0640*/  FADD R16, R16, R9 ;  /* 0x0000000910107221 */ /* 0x000fe20000000000 */
[----:B------:R-:W-:Y:S01]  /*0650*/  FADD R17, R17, R4 ;  /* 0x0000000411117221 */ /* 0x000fe20000000000 */
[----:B------:R-:W-:Y:S01]  /*0660*/  FADD R18, R18, R11 ;  /* 0x0000000b12127221 */ /* 0x000fe20000000000 */
[----:B------:R-:W-:-:S05]  /*0670*/  FADD R19, R19, R10 ;  /* 0x0000000a13137221 */ /* 0x000fca0000000000 */
[----:B------:R-:W-:Y:S01]  /*0680*/  STG.E.128 desc[UR4][R2.64+0x800], R16 ;  /* 0x0008001002007986 */ /* 0x000fe2000c101d04 */
[----:B------:R-:W-:Y:S05]  /*0690*/  EXIT ;  /* 0x000000000000794d */ /* 0x000fea0003800000 */
.L_x_0:
[----:B------:R-:W-:-:S00]  /*06a0*/  BRA `(.L_x_0) ;  /* 0xfffffffc00fc7947 */ /* 0x000fc0000383ffff */
[----:B------:R-:W-:-:S00]  /*06b0*/  NOP ;  /* 0x0000000000007918 */ /* 0x000fc00000000000 */
        /* <DEDUP_REMOVED lines=12> */
.L_x_1:


//--------------------- .nv.global.init           --------------------------
	.section	.nv.global.init,"aw",@progbits
.nv.global.init:
	.type		_$_str,@object
	.size		_$_str,(_$_str_$_2 - _$_str)
_$_str:
        /*0000*/ 	.byte	0x5f, 0x5f, 0x43, 0x55, 0x44, 0x41, 0x5f, 0x46, 0x54, 0x5a, 0x00
	.type		_$_str_$_2,@object
	.size		_$_str_$_2,(.L_1 - _$_str_$_2)
_$_str_$_2:
        /*000b*/ 	.byte	0x5f, 0x5f, 0x43, 0x55, 0x44, 0x41, 0x5f, 0x50, 0x52, 0x45, 0x43, 0x5f, 0x53, 0x51, 0x52, 0x54
        /*001b*/ 	.byte	0x00
.L_1:


//--------------------- .nv.constant0.triton_poi_fused__native_batch_norm_legit_no_training_add_12 --------------------------
	.section	.nv.constant0.triton_poi_fused__native_batch_norm_legit_no_training_add_12,"a",@progbits
	.sectionflags	@""
	.align	4
.nv.constant0.triton_poi_fused__native_batch_norm_legit_no_training_add_12:
	.zero		588
